//
// Generated by NVIDIA NVVM Compiler
//
// Compiler Build ID: CL-36424714
// Cuda compilation tools, release 13.0, V13.0.88
// Based on NVVM 20.0.0
//

.version 9.0
.target sm_100
.address_size 64

	// .globl	_Z13staticReversePfi
.extern .func  (.param .b64 func_retval0) malloc
(
	.param .b64 malloc_param_0
)
;
.extern .func free
(
	.param .b64 free_param_0
)
;
// _ZZ13staticReversePfiE1s has been demoted
// _ZZ15dynamicReverse2PfiE1s has been demoted
.extern .shared .align 16 .b8 s[];

.visible .entry _Z13staticReversePfi(
	.param .u64 .ptr .align 1 _Z13staticReversePfi_param_0,
	.param .u32 _Z13staticReversePfi_param_1
)
{
	.reg .b32 	%r<10>;
	.reg .b32 	%f<3>;
	.reg .b64 	%rd<5>;
	// demoted variable
	.shared .align 4 .b8 _ZZ13staticReversePfiE1s[256];
	ld.param.u64 	%rd1, [_Z13staticReversePfi_param_0];
	ld.param.u32 	%r1, [_Z13staticReversePfi_param_1];
	cvta.to.global.u64 	%rd2, %rd1;
	mov.u32 	%r2, %tid.x;
	not.b32 	%r3, %r2;
	add.s32 	%r4, %r1, %r3;
	mul.wide.u32 	%rd3, %r2, 4;
	add.s64 	%rd4, %rd2, %rd3;
	ld.global.f32 	%f1, [%rd4];
	shl.b32 	%r5, %r2, 2;
	mov.u32 	%r6, _ZZ13staticReversePfiE1s;
	add.s32 	%r7, %r6, %r5;
	st.shared.f32 	[%r7], %f1;
	bar.sync 	0;
	shl.b32 	%r8, %r4, 2;
	add.s32 	%r9, %r6, %r8;
	ld.shared.f32 	%f2, [%r9];
	st.global.f32 	[%rd4], %f2;
	ret;

}
	// .globl	_Z15dynamicReverse1Pfi
.visible .entry _Z15dynamicReverse1Pfi(
	.param .u64 .ptr .align 1 _Z15dynamicReverse1Pfi_param_0,
	.param .u32 _Z15dynamicReverse1Pfi_param_1
)
{
	.reg .b32 	%r<10>;
	.reg .b32 	%f<3>;
	.reg .b64 	%rd<5>;

	ld.param.u64 	%rd1, [_Z15dynamicReverse1Pfi_param_0];
	ld.param.u32 	%r1, [_Z15dynamicReverse1Pfi_param_1];
	cvta.to.global.u64 	%rd2, %rd1;
	mov.u32 	%r2, %tid.x;
	not.b32 	%r3, %r2;
	add.s32 	%r4, %r1, %r3;
	mul.wide.u32 	%rd3, %r2, 4;
	add.s64 	%rd4, %rd2, %rd3;
	ld.global.f32 	%f1, [%rd4];
	shl.b32 	%r5, %r2, 2;
	mov.u32 	%r6, s;
	add.s32 	%r7, %r6, %r5;
	st.shared.f32 	[%r7], %f1;
	bar.sync 	0;
	shl.b32 	%r8, %r4, 2;
	add.s32 	%r9, %r6, %r8;
	ld.shared.f32 	%f2, [%r9];
	st.global.f32 	[%rd4], %f2;
	ret;

}
	// .globl	_Z15dynamicReverse2Pfi
.visible .entry _Z15dynamicReverse2Pfi(
	.param .u64 .ptr .align 1 _Z15dynamicReverse2Pfi_param_0,
	.param .u32 _Z15dynamicReverse2Pfi_param_1
)
{
	.reg .pred 	%p<3>;
	.reg .b32 	%r<5>;
	.reg .b32 	%f<3>;
	.reg .b64 	%rd<13>;
	// demoted variable
	.shared .align 8 .u64 _ZZ15dynamicReverse2PfiE1s;
	ld.param.u64 	%rd2, [_Z15dynamicReverse2Pfi_param_0];
	ld.param.u32 	%r2, [_Z15dynamicReverse2Pfi_param_1];
	mov.u32 	%r1, %tid.x;
	setp.ne.s32 	%p1, %r1, 0;
	@%p1 bra 	$L__BB2_2;
	mul.wide.s32 	%rd3, %r2, 4;
	{ // callseq 0, 0
	.param .b64 param0;
	st.param.b64 	[param0], %rd3;
	.param .b64 retval0;
	call.uni (retval0), 
	malloc, 
	(
	param0
	);
	ld.param.b64 	%rd4, [retval0];
	} // callseq 0
	st.shared.u64 	[_ZZ15dynamicReverse2PfiE1s], %rd4;
$L__BB2_2:
	setp.ne.s32 	%p2, %r1, 0;
	bar.sync 	0;
	cvta.to.global.u64 	%rd6, %rd2;
	mul.wide.u32 	%rd7, %r1, 4;
	add.s64 	%rd8, %rd6, %rd7;
	ld.global.f32 	%f1, [%rd8];
	ld.shared.u64 	%rd9, [_ZZ15dynamicReverse2PfiE1s];
	add.s64 	%rd10, %rd9, %rd7;
	st.f32 	[%rd10], %f1;
	bar.sync 	0;
	ld.shared.u64 	%rd1, [_ZZ15dynamicReverse2PfiE1s];
	not.b32 	%r3, %r1;
	add.s32 	%r4, %r2, %r3;
	mul.wide.s32 	%rd11, %r4, 4;
	add.s64 	%rd12, %rd1, %rd11;
	ld.f32 	%f2, [%rd12];
	st.global.f32 	[%rd8], %f2;
	@%p2 bra 	$L__BB2_4;
	{ // callseq 1, 0
	.param .b64 param0;
	st.param.b64 	[param0], %rd1;
	call.uni 
	free, 
	(
	param0
	);
	} // callseq 1
$L__BB2_4:
	ret;

}


// ===== COMPILED SASS (sm_100) =====

	.target	sm_100

	.elftype	@"ET_EXEC"


//--------------------- .note.nv.tkinfo           --------------------------
	.section	.note.nv.tkinfo,"",@"SHT_NOTE"
	.sectionflags	@"SHF_NOTE_NV_TKINFO"
	.tkinfo
        /*0018*/ 	.word	0x00000002
        /*0030*/ 	.string	""
        /*0030*/ 	.string	"ptxas"
        /*0030*/ 	.string	"Cuda compilation tools, release 13.0, V13.0.88"
        /*0030*/ 	.string	"Build cuda_13.0.r13.0/compiler.36424714_0"
        /*0030*/ 	.string	"-arch sm_100 -m 64 "



//--------------------- .note.nv.cuinfo           --------------------------
	.section	.note.nv.cuinfo,"",@"SHT_NOTE"
	.sectionflags	@"SHF_NOTE_NV_CUINFO"
        /*0018*/ 	.short	0x0002
        /*001a*/ 	.short	0x0064
        /*001c*/ 	.short	0x0082
	.zero		2


//--------------------- .nv.info                  --------------------------
	.section	.nv.info,"",@"SHT_CUDA_INFO"
	.align	4


	//----- nvinfo : EIATTR_REGCOUNT
	.align		4
        /*0000*/ 	.byte	0x04, 0x2f
        /*0002*/ 	.short	(.L_1 - .L_0)
	.align		4
.L_0:
        /*0004*/ 	.word	index@(_Z13staticReversePfi)
        /*0008*/ 	.word	0x0000000a


	//----- nvinfo : EIATTR_FRAME_SIZE
	.align		4
.L_1:
        /*000c*/ 	.byte	0x04, 0x11
        /*000e*/ 	.short	(.L_3 - .L_2)
	.align		4
.L_2:
        /*0010*/ 	.word	index@(_Z13staticReversePfi)
        /*0014*/ 	.word	0x00000000


	//----- nvinfo : EIATTR_REGCOUNT
	.align		4
.L_3:
        /*0018*/ 	.byte	0x04, 0x2f
        /*001a*/ 	.short	(.L_5 - .L_4)
	.align		4
.L_4:
        /*001c*/ 	.word	index@(_Z15dynamicReverse1Pfi)
        /*0020*/ 	.word	0x0000000a


	//----- nvinfo : EIATTR_FRAME_SIZE
	.align		4
.L_5:
        /*0024*/ 	.byte	0x04, 0x11
        /*0026*/ 	.short	(.L_7 - .L_6)
	.align		4
.L_6:
        /*0028*/ 	.word	index@(_Z15dynamicReverse1Pfi)
        /*002c*/ 	.word	0x00000000


	//----- nvinfo : EIATTR_REGCOUNT
	.align		4
.L_7:
        /*0030*/ 	.byte	0x04, 0x2f
        /*0032*/ 	.short	(.L_9 - .L_8)
	.align		4
.L_8:
        /*0034*/ 	.word	index@(_Z15dynamicReverse2Pfi)
        /*0038*/ 	.word	0x00000018


	//----- nvinfo : EIATTR_FRAME_SIZE
	.align		4
.L_9:
        /*003c*/ 	.byte	0x04, 0x11
        /*003e*/ 	.short	(.L_11 - .L_10)
	.align		4
.L_10:
        /*0040*/ 	.word	index@(_Z15dynamicReverse2Pfi)
        /*0044*/ 	.word	0x00000000


	//----- nvinfo : EIATTR_MIN_STACK_SIZE
	.align		4
.L_11:
        /*0048*/ 	.byte	0x04, 0x12
        /*004a*/ 	.short	(.L_13 - .L_12)
	.align		4
.L_12:
        /*004c*/ 	.word	index@(_Z15dynamicReverse2Pfi)
        /*0050*/ 	.word	0x00000000


	//----- nvinfo : EIATTR_MIN_STACK_SIZE
	.align		4
.L_13:
        /*0054*/ 	.byte	0x04, 0x12
        /*0056*/ 	.short	(.L_15 - .L_14)
	.align		4
.L_14:
        /*0058*/ 	.word	index@(_Z15dynamicReverse1Pfi)
        /*005c*/ 	.word	0x00000000


	//----- nvinfo : EIATTR_MIN_STACK_SIZE
	.align		4
.L_15:
        /*0060*/ 	.byte	0x04, 0x12
        /*0062*/ 	.short	(.L_17 - .L_16)
	.align		4
.L_16:
        /*0064*/ 	.word	index@(_Z13staticReversePfi)
        /*0068*/ 	.word	0x00000000
.L_17:


//--------------------- .nv.compat                --------------------------
	.section	.nv.compat,"",@"SHT_CUDA_COMPAT_INFO"
	.align	4
        /*0000*/ 	.byte	0x02, 0x09, 0x00, 0x00, 0x02, 0x02, 0x01, 0x00, 0x02, 0x05, 0x05, 0x00, 0x03, 0x07, 0x01, 0x01
        /*0010*/ 	.byte	0x02, 0x03, 0x00, 0x00, 0x02, 0x06, 0x01, 0x00, 0x04, 0x0b, 0x08, 0x00, 0x09, 0x00, 0x00, 0x00
        /*0020*/ 	.byte	0x00, 0x00, 0x00, 0x00


//--------------------- .nv.info._Z15dynamicReverse2Pfi --------------------------
	.section	.nv.info._Z15dynamicReverse2Pfi,"",@"SHT_CUDA_INFO"
	.sectionflags	@""
	.align	4


	//----- nvinfo : EIATTR_CUDA_API_VERSION
	.align		4
        /*0000*/ 	.byte	0x04, 0x37
        /*0002*/ 	.short	(.L_19 - .L_18)
.L_18:
        /*0004*/ 	.word	0x00000082


	//----- nvinfo : EIATTR_KPARAM_INFO
	.align		4
.L_19:
        /*0008*/ 	.byte	0x04, 0x17
        /*000a*/ 	.short	(.L_21 - .L_20)
.L_20:
        /*000c*/ 	.word	0x00000000
        /*0010*/ 	.short	0x0001
        /*0012*/ 	.short	0x0008
        /*0014*/ 	.byte	0x00, 0xf0, 0x11, 0x00


	//----- nvinfo : EIATTR_KPARAM_INFO
	.align		4
.L_21:
        /*0018*/ 	.byte	0x04, 0x17
        /*001a*/ 	.short	(.L_23 - .L_22)
.L_22:
        /*001c*/ 	.word	0x00000000
        /*0020*/ 	.short	0x0000
        /*0022*/ 	.short	0x0000
        /*0024*/ 	.byte	0x00, 0xf5, 0x21, 0x00


	//----- nvinfo : EIATTR_SPARSE_MMA_MASK
	.align		4
.L_23:
        /*0028*/ 	.byte	0x03, 0x50
        /*002a*/ 	.short	0x0000


	//----- nvinfo : EIATTR_MAXREG_COUNT
	.align		4
        /*002c*/ 	.byte	0x03, 0x1b
        /*002e*/ 	.short	0x00ff


	//----- nvinfo : EIATTR_NUM_BARRIERS
	.align		4
        /*0030*/ 	.byte	0x02, 0x4c
        /*0032*/ 	.byte	0x01
	.zero		1


	//----- nvinfo : EIATTR_EXTERNS
	.align		4
        /*0034*/ 	.byte	0x04, 0x0f
        /*0036*/ 	.short	(.L_25 - .L_24)


	//   ....[0]....
	.align		4
.L_24:
        /*0038*/ 	.word	index@(malloc)


	//   ....[1]....
	.align		4
        /*003c*/ 	.word	index@(free)


	//----- nvinfo : EIATTR_MERCURY_ISA_VERSION
	.align		4
.L_25:
        /*0040*/ 	.byte	0x03, 0x5f
        /*0042*/ 	.short	0x0101


	//----- nvinfo : EIATTR_VRC_CTA_INIT_COUNT
	.align		4
        /*0044*/ 	.byte	0x02, 0x4a
	.zero		1
	.zero		1


	//----- nvinfo : EIATTR_SYSCALL_OFFSETS
	.align		4
        /*0048*/ 	.byte	0x04, 0x46
        /*004a*/ 	.short	(.L_27 - .L_26)


	//   ....[0]....
.L_26:
        /*004c*/ 	.word	0x000000f0


	//   ....[1]....
        /*0050*/ 	.word	0x000002c0


	//----- nvinfo : EIATTR_EXIT_INSTR_OFFSETS
	.align		4
.L_27:
        /*0054*/ 	.byte	0x04, 0x1c
        /*0056*/ 	.short	(.L_29 - .L_28)


	//   ....[0]....
.L_28:
        /*0058*/ 	.word	0x00000280


	//   ....[1]....
        /*005c*/ 	.word	0x000002d0


	//----- nvinfo : EIATTR_CRS_STACK_SIZE
	.align		4
.L_29:
        /*0060*/ 	.byte	0x04, 0x1e
        /*0062*/ 	.short	(.L_31 - .L_30)
.L_30:
        /*0064*/ 	.word	0x00000000


	//----- nvinfo : EIATTR_CBANK_PARAM_SIZE
	.align		4
.L_31:
        /*0068*/ 	.byte	0x03, 0x19
        /*006a*/ 	.short	0x000c


	//----- nvinfo : EIATTR_PARAM_CBANK
	.align		4
        /*006c*/ 	.byte	0x04, 0x0a
        /*006e*/ 	.short	(.L_33 - .L_32)
	.align		4
.L_32:
        /*0070*/ 	.word	index@(.nv.constant0._Z15dynamicReverse2Pfi)
        /*0074*/ 	.short	0x0380
        /*0076*/ 	.short	0x000c


	//----- nvinfo : EIATTR_SW_WAR
	.align		4
.L_33:
        /*0078*/ 	.byte	0x04, 0x36
        /*007a*/ 	.short	(.L_35 - .L_34)
.L_34:
        /*007c*/ 	.word	0x00000008
.L_35:


//--------------------- .nv.info._Z15dynamicReverse1Pfi --------------------------
	.section	.nv.info._Z15dynamicReverse1Pfi,"",@"SHT_CUDA_INFO"
	.sectionflags	@""
	.align	4


	//----- nvinfo : EIATTR_CUDA_API_VERSION
	.align		4
        /*0000*/ 	.byte	0x04, 0x37
        /*0002*/ 	.short	(.L_37 - .L_36)
.L_36:
        /*0004*/ 	.word	0x00000082


	//----- nvinfo : EIATTR_KPARAM_INFO
	.align		4
.L_37:
        /*0008*/ 	.byte	0x04, 0x17
        /*000a*/ 	.short	(.L_39 - .L_38)
.L_38:
        /*000c*/ 	.word	0x00000000
        /*0010*/ 	.short	0x0001
        /*0012*/ 	.short	0x0008
        /*0014*/ 	.byte	0x00, 0xf0, 0x11, 0x00


	//----- nvinfo : EIATTR_KPARAM_INFO
	.align		4
.L_39:
        /*0018*/ 	.byte	0x04, 0x17
        /*001a*/ 	.short	(.L_41 - .L_40)
.L_40:
        /*001c*/ 	.word	0x00000000
        /*0020*/ 	.short	0x0000
        /*0022*/ 	.short	0x0000
        /*0024*/ 	.byte	0x00, 0xf5, 0x21, 0x00


	//----- nvinfo : EIATTR_SPARSE_MMA_MASK
	.align		4
.L_41:
        /*0028*/ 	.byte	0x03, 0x50
        /*002a*/ 	.short	0x0000


	//----- nvinfo : EIATTR_MAXREG_COUNT
	.align		4
        /*002c*/ 	.byte	0x03, 0x1b
        /*002e*/ 	.short	0x00ff


	//----- nvinfo : EIATTR_NUM_BARRIERS
	.align		4
        /*0030*/ 	.byte	0x02, 0x4c
        /*0032*/ 	.byte	0x01
	.zero		1


	//----- nvinfo : EIATTR_MERCURY_ISA_VERSION
	.align		4
        /*0034*/ 	.byte	0x03, 0x5f
        /*0036*/ 	.short	0x0101


	//----- nvinfo : EIATTR_VRC_CTA_INIT_COUNT
	.align		4
        /*0038*/ 	.byte	0x02, 0x4a
	.zero		1
	.zero		1


	//----- nvinfo : EIATTR_EXIT_INSTR_OFFSETS
	.align		4
        /*003c*/ 	.byte	0x04, 0x1c
        /*003e*/ 	.short	(.L_43 - .L_42)


	//   ....[0]....
.L_42:
        /*0040*/ 	.word	0x00000120


	//----- nvinfo : EIATTR_CBANK_PARAM_SIZE
	.align		4
.L_43:
        /*0044*/ 	.byte	0x03, 0x19
        /*0046*/ 	.short	0x000c


	//----- nvinfo : EIATTR_PARAM_CBANK
	.align		4
        /*0048*/ 	.byte	0x04, 0x0a
        /*004a*/ 	.short	(.L_45 - .L_44)
	.align		4
.L_44:
        /*004c*/ 	.word	index@(.nv.constant0._Z15dynamicReverse1Pfi)
        /*0050*/ 	.short	0x0380
        /*0052*/ 	.short	0x000c


	//----- nvinfo : EIATTR_SW_WAR
	.align		4
.L_45:
        /*0054*/ 	.byte	0x04, 0x36
        /*0056*/ 	.short	(.L_47 - .L_46)
.L_46:
        /*0058*/ 	.word	0x00000008
.L_47:


//--------------------- .nv.info._Z13staticReversePfi --------------------------
	.section	.nv.info._Z13staticReversePfi,"",@"SHT_CUDA_INFO"
	.sectionflags	@""
	.align	4


	//----- nvinfo : EIATTR_CUDA_API_VERSION
	.align		4
        /*0000*/ 	.byte	0x04, 0x37
        /*0002*/ 	.short	(.L_49 - .L_48)
.L_48:
        /*0004*/ 	.word	0x00000082


	//----- nvinfo : EIATTR_KPARAM_INFO
	.align		4
.L_49:
        /*0008*/ 	.byte	0x04, 0x17
        /*000a*/ 	.short	(.L_51 - .L_50)
.L_50:
        /*000c*/ 	.word	0x00000000
        /*0010*/ 	.short	0x0001
        /*0012*/ 	.short	0x0008
        /*0014*/ 	.byte	0x00, 0xf0, 0x11, 0x00


	//----- nvinfo : EIATTR_KPARAM_INFO
	.align		4
.L_51:
        /*0018*/ 	.byte	0x04, 0x17
        /*001a*/ 	.short	(.L_53 - .L_52)
.L_52:
        /*001c*/ 	.word	0x00000000
        /*0020*/ 	.short	0x0000
        /*0022*/ 	.short	0x0000
        /*0024*/ 	.byte	0x00, 0xf5, 0x21, 0x00


	//----- nvinfo : EIATTR_SPARSE_MMA_MASK
	.align		4
.L_53:
        /*0028*/ 	.byte	0x03, 0x50
        /*002a*/ 	.short	0x0000


	//----- nvinfo : EIATTR_MAXREG_COUNT
	.align		4
        /*002c*/ 	.byte	0x03, 0x1b
        /*002e*/ 	.short	0x00ff


	//----- nvinfo : EIATTR_NUM_BARRIERS
	.align		4
        /*0030*/ 	.byte	0x02, 0x4c
        /*0032*/ 	.byte	0x01
	.zero		1


	//----- nvinfo : EIATTR_MERCURY_ISA_VERSION
	.align		4
        /*0034*/ 	.byte	0x03, 0x5f
        /*0036*/ 	.short	0x0101


	//----- nvinfo : EIATTR_VRC_CTA_INIT_COUNT
	.align		4
        /*0038*/ 	.byte	0x02, 0x4a
	.zero		1
	.zero		1


	//----- nvinfo : EIATTR_EXIT_INSTR_OFFSETS
	.align		4
        /*003c*/ 	.byte	0x04, 0x1c
        /*003e*/ 	.short	(.L_55 - .L_54)


	//   ....[0]....
.L_54:
        /*0040*/ 	.word	0x00000120


	//----- nvinfo : EIATTR_CBANK_PARAM_SIZE
	.align		4
.L_55:
        /*0044*/ 	.byte	0x03, 0x19
        /*0046*/ 	.short	0x000c


	//----- nvinfo : EIATTR_PARAM_CBANK
	.align		4
        /*0048*/ 	.byte	0x04, 0x0a
        /*004a*/ 	.short	(.L_57 - .L_56)
	.align		4
.L_56:
        /*004c*/ 	.word	index@(.nv.constant0._Z13staticReversePfi)
        /*0050*/ 	.short	0x0380
        /*0052*/ 	.short	0x000c


	//----- nvinfo : EIATTR_SW_WAR
	.align		4
.L_57:
        /*0054*/ 	.byte	0x04, 0x36
        /*0056*/ 	.short	(.L_59 - .L_58)
.L_58:
        /*0058*/ 	.word	0x00000008
.L_59:


//--------------------- .nv.callgraph             --------------------------
	.section	.nv.callgraph,"",@"SHT_CUDA_CALLGRAPH"
	.align	4
	.sectionentsize	8
	.align		4
        /*0000*/ 	.word	0x00000000
	.align		4
        /*0004*/ 	.word	0xffffffff
	.align		4
        /*0008*/ 	.word	index@(_Z15dynamicReverse2Pfi)
	.align		4
        /*000c*/ 	.word	index@(free)
	.align		4
        /*0010*/ 	.word	index@(_Z15dynamicReverse2Pfi)
	.align		4
        /*0014*/ 	.word	index@(malloc)
	.align		4
        /*0018*/ 	.word	0x00000000
	.align		4
        /*001c*/ 	.word	0xfffffffe
	.align		4
        /*0020*/ 	.word	0x00000000
	.align		4
        /*0024*/ 	.word	0xfffffffd
	.align		4
        /*0028*/ 	.word	0x00000000
	.align		4
        /*002c*/ 	.word	0xfffffffc


//--------------------- .nv.constant4             --------------------------
	.section	.nv.constant4,"a",@progbits
	.align	8
	.align		8
.nv.constant4:
        /*0000*/ 	.dword	malloc
	.align		8
        /*0008*/ 	.dword	free


//--------------------- .text._Z15dynamicReverse2Pfi --------------------------
	.section	.text._Z15dynamicReverse2Pfi,"ax",@progbits
	.align	128
        .global         _Z15dynamicReverse2Pfi
        .type           _Z15dynamicReverse2Pfi,@function
        .size           _Z15dynamicReverse2Pfi,(.L_x_6 - _Z15dynamicReverse2Pfi)
        .other          _Z15dynamicReverse2Pfi,@"STO_CUDA_ENTRY STV_DEFAULT"
_Z15dynamicReverse2Pfi:
.text._Z15dynamicReverse2Pfi:
[----:B------:R-:W0:Y:S01]  /*0000*/  LDC R1, c[0x0][0x37c] ;  /* 0x0000df00ff017b82 */ /* 0x000e220000000800 */
[----:B------:R-:W1:Y:S01]  /*0010*/  S2R R16, SR_TID.X ;  /* 0x0000000000107919 */ /* 0x000e620000002100 */
[----:B------:R-:W2:Y:S01]  /*0020*/  LDCU.64 UR36, c[0x0][0x358] ;  /* 0x00006b00ff2477ac */ /* 0x000ea20008000a00 */
[----:B-1----:R-:W-:-:S13]  /*0030*/  ISETP.NE.AND P0, PT, R16, RZ, PT ;  /* 0x000000ff1000720c */ /* 0x002fda0003f05270 */
[----:B--2---:R-:W-:Y:S05]  /*0040*/  @P0 BRA `(.L_x_0) ;  /* 0x00000000003c0947 */ /* 0x004fea0003800000 */
[----:B------:R-:W1:Y:S01]  /*0050*/  LDCU UR4, c[0x0][0x388] ;  /* 0x00007100ff0477ac */ /* 0x000e620008000800 */
[----:B------:R-:W-:-:S04]  /*0060*/  MOV R0, 0x0 ;  /* 0x0000000000007802 */ /* 0x000fc80000000f00 */
[----:B------:R2:W3:Y:S01]  /*0070*/  LDC.64 R2, c[0x4][R0] ;  /* 0x0100000000027b82 */ /* 0x0004e20000000a00 */
[----:B-1----:R-:W-:-:S06]  /*0080*/  UIMAD.WIDE UR4, UR4, 0x4, URZ ;  /* 0x00000004040478a5 */ /* 0x002fcc000f8e02ff */
[----:B------:R-:W-:Y:S01]  /*0090*/  MOV R7, UR5 ;  /* 0x0000000500077c02 */ /* 0x000fe20008000f00 */
[----:B------:R-:W-:Y:S02]  /*00a0*/  IMAD.U32 R5, RZ, RZ, UR5 ;  /* 0x00000005ff057e24 */ /* 0x000fe4000f8e00ff */
[----:B------:R-:W-:Y:S02]  /*00b0*/  IMAD.U32 R4, RZ, RZ, UR4 ;  /* 0x00000004ff047e24 */ /* 0x000fe4000f8e00ff */
[----:B------:R-:W-:Y:S02]  /*00c0*/  IMAD.U32 R6, RZ, RZ, UR4 ;  /* 0x00000004ff067e24 */ /* 0x000fe4000f8e00ff */
[----:B--2---:R-:W-:-:S07]  /*00d0*/  IMAD.MOV.U32 R5, RZ, RZ, R7 ;  /* 0x000000ffff057224 */ /* 0x004fce00078e0007 */
[----:B------:R-:W-:-:S07]  /*00e0*/  LEPC R20, `(.L_x_1) ;  /* 0x000000001014794e */ /* 0x000fce0000000000 */
[----:B0--3--:R-:W-:Y:S05]  /*00f0*/  CALL.ABS.NOINC R2 ;  /* 0x0000000002007343 */ /* 0x009fea0003c00000 */
.L_x_1:
[----:B------:R-:W0:Y:S01]  /*0100*/  S2UR UR5, SR_CgaCtaId ;  /* 0x00000000000579c3 */ /* 0x000e220000008800 */
[----:B------:R-:W-:Y:S02]  /*0110*/  UMOV UR4, 0x400 ;  /* 0x0000040000047882 */ /* 0x000fe40000000000 */
[----:B0-----:R-:W-:-:S09]  /*0120*/  ULEA UR4, UR5, UR4, 0x18 ;  /* 0x0000000405047291 */ /* 0x001fd2000f8ec0ff */
[----:B------:R1:W-:Y:S03]  /*0130*/  STS.64 [UR4], R4 ;  /* 0x00000004ff007988 */ /* 0x0003e60008000a04 */
.L_x_0:
[----:B------:R-:W-:Y:S05]  /*0140*/  WARPSYNC.ALL ;  /* 0x0000000000007948 */ /* 0x000fea0003800000 */
[C---:B------:R-:W-:Y:S01]  /*0150*/  ISETP.NE.AND P0, PT, R16.reuse, RZ, PT ;  /* 0x000000ff1000720c */ /* 0x040fe20003f05270 */
[----:B------:R-:W2:Y:S02]  /*0160*/  LDC.64 R2, c[0x0][0x380] ;  /* 0x0000e000ff027b82 */ /* 0x000ea40000000a00 */
[----:B--2---:R-:W-:-:S06]  /*0170*/  IMAD.WIDE.U32 R2, R16, 0x4, R2 ;  /* 0x0000000410027825 */ /* 0x004fcc00078e0002 */
[----:B------:R-:W-:Y:S06]  /*0180*/  BAR.SYNC.DEFER_BLOCKING 0x0 ;  /* 0x0000000000007b1d */ /* 0x000fec0000010000 */
[----:B------:R-:W2:Y:S02]  /*0190*/  LDG.E R11, desc[UR36][R2.64] ;  /* 0x00000024020b7981 */ /* 0x000ea4000c1e1900 */
[----:B------:R-:W3:Y:S01]  /*01a0*/  S2UR UR5, SR_CgaCtaId ;  /* 0x00000000000579c3 */ /* 0x000ee20000008800 */
[----:B------:R-:W-:Y:S02]  /*01b0*/  UMOV UR4, 0x400 ;  /* 0x0000040000047882 */ /* 0x000fe40000000000 */
[----:B---3--:R-:W-:-:S09]  /*01c0*/  ULEA UR4, UR5, UR4, 0x18 ;  /* 0x0000000405047291 */ /* 0x008fd2000f8ec0ff */
[----:B-1----:R-:W1:Y:S02]  /*01d0*/  LDS.64 R4, [UR4] ;  /* 0x00000004ff047984 */ /* 0x002e640008000a00 */
[----:B-1----:R-:W-:Y:S01]  /*01e0*/  IMAD.WIDE.U32 R6, R16, 0x4, R4 ;  /* 0x0000000410067825 */ /* 0x002fe200078e0004 */
[----:B------:R-:W-:-:S04]  /*01f0*/  LOP3.LUT R16, RZ, R16, RZ, 0x33, !PT ;  /* 0x00000010ff107212 */ /* 0x000fc800078e33ff */
[----:B--2---:R-:W-:Y:S01]  /*0200*/  ST.E desc[UR36][R6.64], R11 ;  /* 0x0000000b06007985 */ /* 0x004fe2000c101924 */
[----:B------:R-:W-:Y:S06]  /*0210*/  BAR.SYNC.DEFER_BLOCKING 0x0 ;  /* 0x0000000000007b1d */ /* 0x000fec0000010000 */
[----:B------:R-:W1:Y:S01]  /*0220*/  LDS.64 R4, [UR4] ;  /* 0x00000004ff047984 */ /* 0x000e620008000a00 */
[----:B------:R-:W2:Y:S02]  /*0230*/  LDCU UR4, c[0x0][0x388] ;  /* 0x00007100ff0477ac */ /* 0x000ea40008000800 */
[----:B--2---:R-:W-:-:S05]  /*0240*/  IADD3 R9, PT, PT, R16, UR4, RZ ;  /* 0x0000000410097c10 */ /* 0x004fca000fffe0ff */
[----:B-1----:R-:W-:-:S06]  /*0250*/  IMAD.WIDE R8, R9, 0x4, R4 ;  /* 0x0000000409087825 */ /* 0x002fcc00078e0204 */
[----:B------:R-:W2:Y:S04]  /*0260*/  LD.E R9, desc[UR36][R8.64] ;  /* 0x0000002408097980 */ /* 0x000ea8000c101900 */
[----:B--2---:R1:W-:Y:S01]  /*0270*/  STG.E desc[UR36][R2.64], R9 ;  /* 0x0000000902007986 */ /* 0x0043e2000c101924 */
[----:B------:R-:W-:Y:S05]  /*0280*/  @P0 EXIT ;  /* 0x000000000000094d */ /* 0x000fea0003800000 */
[----:B------:R-:W-:-:S04]  /*0290*/  MOV R0, 0x8 ;  /* 0x0000000800007802 */ /* 0x000fc80000000f00 */
[----:B-1----:R1:W2:Y:S03]  /*02a0*/  LDC.64 R2, c[0x4][R0] ;  /* 0x0100000000027b82 */ /* 0x0022a60000000a00 */
[----:B------:R-:W-:-:S07]  /*02b0*/  LEPC R20, `(.L_x_2) ;  /* 0x000000001014794e */ /* 0x000fce0000000000 */
[----:B012---:R-:W-:Y:S05]  /*02c0*/  CALL.ABS.NOINC R2 ;  /* 0x0000000002007343 */ /* 0x007fea0003c00000 */
.L_x_2:
[----:B------:R-:W-:Y:S05]  /*02d0*/  EXIT ;  /* 0x000000000000794d */ /* 0x000fea0003800000 */
.L_x_3:
[----:B------:R-:W-:-:S00]  /*02e0*/  BRA `(.L_x_3) ;  /* 0xfffffffc00fc7947 */ /* 0x000fc0000383ffff */
[----:B------:R-:W-:-:S00]  /*02f0*/  NOP ;  /* 0x0000000000007918 */ /* 0x000fc00000000000 */
        /* <DEDUP_REMOVED lines=8> */
.L_x_6:


//--------------------- .text._Z15dynamicReverse1Pfi --------------------------
	.section	.text._Z15dynamicReverse1Pfi,"ax",@progbits
	.align	128
        .global         _Z15dynamicReverse1Pfi
        .type           _Z15dynamicReverse1Pfi,@function
        .size           _Z15dynamicReverse1Pfi,(.L_x_7 - _Z15dynamicReverse1Pfi)
        .other          _Z15dynamicReverse1Pfi,@"STO_CUDA_ENTRY STV_DEFAULT"
_Z15dynamicReverse1Pfi:
.text._Z15dynamicReverse1Pfi:
[----:B------:R-:W-:Y:S01]  /*0000*/  LDC R1, c[0x0][0x37c] ;  /* 0x0000df00ff017b82 */ /* 0x000fe20000000800 */
[----:B------:R-:W0:Y:S07]  /*0010*/  S2R R5, SR_TID.X ;  /* 0x0000000000057919 */ /* 0x000e2e0000002100 */
[----:B------:R-:W0:Y:S01]  /*0020*/  LDC.64 R2, c[0x0][0x380] ;  /* 0x0000e000ff027b82 */ /* 0x000e220000000a00 */
[----:B------:R-:W1:Y:S01]  /*0030*/  LDCU.64 UR6, c[0x0][0x358] ;  /* 0x00006b00ff0677ac */ /* 0x000e620008000a00 */
[----:B------:R-:W2:Y:S01]  /*0040*/  LDCU UR8, c[0x0][0x388] ;  /* 0x00007100ff0877ac */ /* 0x000ea20008000800 */
[----:B0-----:R-:W-:-:S05]  /*0050*/  IMAD.WIDE.U32 R2, R5, 0x4, R2 ;  /* 0x0000000405027825 */ /* 0x001fca00078e0002 */
[----:B-1----:R-:W3:Y:S01]  /*0060*/  LDG.E R4, desc[UR6][R2.64] ;  /* 0x0000000602047981 */ /* 0x002ee2000c1e1900 */
[----:B------:R-:W0:Y:S01]  /*0070*/  S2UR UR5, SR_CgaCtaId ;  /* 0x00000000000579c3 */ /* 0x000e220000008800 */
[----:B------:R-:W-:Y:S01]  /*0080*/  UMOV UR4, 0x400 ;  /* 0x0000040000047882 */ /* 0x000fe20000000000 */
[----:B------:R-:W-:-:S05]  /*0090*/  LOP3.LUT R0, RZ, R5, RZ, 0x33, !PT ;  /* 0x00000005ff007212 */ /* 0x000fca00078e33ff */
[----:B--2---:R-:W-:Y:S01]  /*00a0*/  VIADD R0, R0, UR8 ;  /* 0x0000000800007c36 */ /* 0x004fe20008000000 */
[----:B0-----:R-:W-:-:S06]  /*00b0*/  ULEA UR4, UR5, UR4, 0x18 ;  /* 0x0000000405047291 */ /* 0x001fcc000f8ec0ff */
[----:B------:R-:W-:Y:S02]  /*00c0*/  LEA R5, R5, UR4, 0x2 ;  /* 0x0000000405057c11 */ /* 0x000fe4000f8e10ff */
[----:B------:R-:W-:-:S03]  /*00d0*/  LEA R0, R0, UR4, 0x2 ;  /* 0x0000000400007c11 */ /* 0x000fc6000f8e10ff */
[----:B---3--:R-:W-:Y:S01]  /*00e0*/  STS [R5], R4 ;  /* 0x0000000405007388 */ /* 0x008fe20000000800 */
[----:B------:R-:W-:Y:S06]  /*00f0*/  BAR.SYNC.DEFER_BLOCKING 0x0 ;  /* 0x0000000000007b1d */ /* 0x000fec0000010000 */
[----:B------:R-:W0:Y:S04]  /*0100*/  LDS R7, [R0] ;  /* 0x0000000000077984 */ /* 0x000e280000000800 */
[----:B0-----:R-:W-:Y:S01]  /*0110*/  STG.E desc[UR6][R2.64], R7 ;  /* 0x0000000702007986 */ /* 0x001fe2000c101906 */
[----:B------:R-:W-:Y:S05]  /*0120*/  EXIT ;  /* 0x000000000000794d */ /* 0x000fea0003800000 */
.L_x_4:
        /* <DEDUP_REMOVED lines=13> */
.L_x_7:


//--------------------- .text._Z13staticReversePfi --------------------------
	.section	.text._Z13staticReversePfi,"ax",@progbits
	.align	128
        .global         _Z13staticReversePfi
        .type           _Z13staticReversePfi,@function
        .size           _Z13staticReversePfi,(.L_x_8 - _Z13staticReversePfi)
        .other          _Z13staticReversePfi,@"STO_CUDA_ENTRY STV_DEFAULT"
_Z13staticReversePfi:
.text._Z13staticReversePfi:
        /* <DEDUP_REMOVED lines=19> */
.L_x_5:
        /* <DEDUP_REMOVED lines=13> */
.L_x_8:


//--------------------- .nv.shared._Z15dynamicReverse2Pfi --------------------------
	.section	.nv.shared._Z15dynamicReverse2Pfi,"aw",@nobits
	.sectionflags	@""
	.align	16
.nv.shared._Z15dynamicReverse2Pfi:
	.zero		1040


//--------------------- .nv.shared.reserved.0     --------------------------
	.section	.nv.shared.reserved.0,"aw",@nobits
	.weak		__nv_reservedSMEM_offset_0_alias
	.size		__nv_reservedSMEM_offset_0_alias, 0, 64
	.other		__nv_reservedSMEM_offset_0_alias,@"STO_CUDA_RESERVED_SHARED STV_DEFAULT"
__nv_reservedSMEM_offset_0_alias:
	.zero		0
	.zero		64


//--------------------- .nv.shared._Z15dynamicReverse1Pfi --------------------------
	.section	.nv.shared._Z15dynamicReverse1Pfi,"aw",@nobits
	.sectionflags	@""
	.align	16
	.zero		1024


//--------------------- .nv.shared._Z13staticReversePfi --------------------------
	.section	.nv.shared._Z13staticReversePfi,"aw",@nobits
	.sectionflags	@""
	.align	16
.nv.shared._Z13staticReversePfi:
	.zero		1280


//--------------------- .nv.constant0._Z15dynamicReverse2Pfi --------------------------
	.section	.nv.constant0._Z15dynamicReverse2Pfi,"a",@progbits
	.sectionflags	@""
	.align	4
.nv.constant0._Z15dynamicReverse2Pfi:
	.zero		908


//--------------------- .nv.constant0._Z15dynamicReverse1Pfi --------------------------
	.section	.nv.constant0._Z15dynamicReverse1Pfi,"a",@progbits
	.sectionflags	@""
	.align	4
.nv.constant0._Z15dynamicReverse1Pfi:
	.zero		908


//--------------------- .nv.constant0._Z13staticReversePfi --------------------------
	.section	.nv.constant0._Z13staticReversePfi,"a",@progbits
	.sectionflags	@""
	.align	4
.nv.constant0._Z13staticReversePfi:
	.zero		908


//--------------------- SYMBOLS --------------------------

	.type		.nv.reservedSmem.offset0,@object
	.size		.nv.reservedSmem.offset0,0x4
	.type		.nv.reservedSmem.cap,@object
	.size		.nv.reservedSmem.cap,0x4
	.type		malloc,@function
	.type		free,@function
